//
// Generated by NVIDIA NVVM Compiler
//
// Compiler Build ID: CL-36424714
// Cuda compilation tools, release 13.0, V13.0.88
// Based on NVVM 20.0.0
//

.version 9.0
.target sm_100
.address_size 64

	// .globl	_Z17maccormack_updatePdPKddddi

.visible .entry _Z17maccormack_updatePdPKddddi(
	.param .u64 .ptr .align 1 _Z17maccormack_updatePdPKddddi_param_0,
	.param .u64 .ptr .align 1 _Z17maccormack_updatePdPKddddi_param_1,
	.param .f64 _Z17maccormack_updatePdPKddddi_param_2,
	.param .f64 _Z17maccormack_updatePdPKddddi_param_3,
	.param .f64 _Z17maccormack_updatePdPKddddi_param_4,
	.param .u32 _Z17maccormack_updatePdPKddddi_param_5
)
{
	.reg .pred 	%p<4>;
	.reg .b32 	%r<9>;
	.reg .b64 	%rd<12>;
	.reg .b64 	%fd<20>;

	ld.param.u64 	%rd1, [_Z17maccormack_updatePdPKddddi_param_0];
	ld.param.u64 	%rd2, [_Z17maccormack_updatePdPKddddi_param_1];
	ld.param.f64 	%fd1, [_Z17maccormack_updatePdPKddddi_param_2];
	ld.param.f64 	%fd2, [_Z17maccormack_updatePdPKddddi_param_3];
	ld.param.f64 	%fd3, [_Z17maccormack_updatePdPKddddi_param_4];
	ld.param.u32 	%r2, [_Z17maccormack_updatePdPKddddi_param_5];
	mov.u32 	%r3, %ctaid.x;
	mov.u32 	%r4, %ntid.x;
	mov.u32 	%r5, %tid.x;
	mad.lo.s32 	%r1, %r3, %r4, %r5;
	setp.ge.s32 	%p1, %r1, %r2;
	@%p1 bra 	$L__BB0_2;
	cvta.to.global.u64 	%rd3, %rd2;
	cvta.to.global.u64 	%rd4, %rd1;
	add.s32 	%r6, %r1, 1;
	setp.lt.s32 	%p2, %r6, %r2;
	selp.b32 	%r7, %r6, 0, %p2;
	setp.lt.s32 	%p3, %r1, 1;
	selp.b32 	%r8, %r2, %r1, %p3;
	mul.wide.s32 	%rd5, %r1, 8;
	add.s64 	%rd6, %rd3, %rd5;
	ld.global.f64 	%fd4, [%rd6];
	mul.f64 	%fd5, %fd1, %fd3;
	div.rn.f64 	%fd6, %fd5, %fd2;
	mul.wide.s32 	%rd7, %r7, 8;
	add.s64 	%rd8, %rd3, %rd7;
	ld.global.f64 	%fd7, [%rd8];
	sub.f64 	%fd8, %fd7, %fd4;
	mul.f64 	%fd9, %fd6, %fd8;
	sub.f64 	%fd10, %fd4, %fd9;
	mul.wide.s32 	%rd9, %r8, 8;
	add.s64 	%rd10, %rd3, %rd9;
	ld.global.f64 	%fd11, [%rd10+-8];
	sub.f64 	%fd12, %fd4, %fd11;
	mul.f64 	%fd13, %fd6, %fd12;
	sub.f64 	%fd14, %fd11, %fd13;
	add.f64 	%fd15, %fd4, %fd10;
	sub.f64 	%fd16, %fd10, %fd14;
	mul.f64 	%fd17, %fd6, %fd16;
	sub.f64 	%fd18, %fd15, %fd17;
	mul.f64 	%fd19, %fd18, 0d3FE0000000000000;
	add.s64 	%rd11, %rd4, %rd5;
	st.global.f64 	[%rd11], %fd19;
$L__BB0_2:
	ret;

}


// ===== COMPILED SASS (sm_100) =====

	.target	sm_100

	.elftype	@"ET_EXEC"


//--------------------- .note.nv.tkinfo           --------------------------
	.section	.note.nv.tkinfo,"",@"SHT_NOTE"
	.sectionflags	@"SHF_NOTE_NV_TKINFO"
	.tkinfo
        /*0018*/ 	.word	0x00000002
        /*0030*/ 	.string	""
        /*0030*/ 	.string	"ptxas"
        /*0030*/ 	.string	"Cuda compilation tools, release 13.0, V13.0.88"
        /*0030*/ 	.string	"Build cuda_13.0.r13.0/compiler.36424714_0"
        /*0030*/ 	.string	"-arch sm_100 -m 64 "



//--------------------- .note.nv.cuinfo           --------------------------
	.section	.note.nv.cuinfo,"",@"SHT_NOTE"
	.sectionflags	@"SHF_NOTE_NV_CUINFO"
        /*0018*/ 	.short	0x0002
        /*001a*/ 	.short	0x0064
        /*001c*/ 	.short	0x0082
	.zero		2


//--------------------- .nv.info                  --------------------------
	.section	.nv.info,"",@"SHT_CUDA_INFO"
	.align	4


	//----- nvinfo : EIATTR_REGCOUNT
	.align		4
        /*0000*/ 	.byte	0x04, 0x2f
        /*0002*/ 	.short	(.L_1 - .L_0)
	.align		4
.L_0:
        /*0004*/ 	.word	index@(_Z17maccormack_updatePdPKddddi)
        /*0008*/ 	.word	0x0000001d


	//----- nvinfo : EIATTR_FRAME_SIZE
	.align		4
.L_1:
        /*000c*/ 	.byte	0x04, 0x11
        /*000e*/ 	.short	(.L_3 - .L_2)
	.align		4
.L_2:
        /*0010*/ 	.word	index@($__internal_0_$__cuda_sm20_div_rn_f64_full)
        /*0014*/ 	.word	0x00000000


	//----- nvinfo : EIATTR_FRAME_SIZE
	.align		4
.L_3:
        /*0018*/ 	.byte	0x04, 0x11
        /*001a*/ 	.short	(.L_5 - .L_4)
	.align		4
.L_4:
        /*001c*/ 	.word	index@(_Z17maccormack_updatePdPKddddi)
        /*0020*/ 	.word	0x00000000


	//----- nvinfo : EIATTR_MIN_STACK_SIZE
	.align		4
.L_5:
        /*0024*/ 	.byte	0x04, 0x12
        /*0026*/ 	.short	(.L_7 - .L_6)
	.align		4
.L_6:
        /*0028*/ 	.word	index@(_Z17maccormack_updatePdPKddddi)
        /*002c*/ 	.word	0x00000000
.L_7:


//--------------------- .nv.compat                --------------------------
	.section	.nv.compat,"",@"SHT_CUDA_COMPAT_INFO"
	.align	4
        /*0000*/ 	.byte	0x02, 0x09, 0x00, 0x00, 0x02, 0x02, 0x01, 0x00, 0x02, 0x05, 0x05, 0x00, 0x03, 0x07, 0x01, 0x01
        /*0010*/ 	.byte	0x02, 0x03, 0x00, 0x00, 0x02, 0x06, 0x01, 0x00, 0x04, 0x0b, 0x08, 0x00, 0x01, 0x00, 0x00, 0x00
        /*0020*/ 	.byte	0x00, 0x00, 0x00, 0x00


//--------------------- .nv.info._Z17maccormack_updatePdPKddddi --------------------------
	.section	.nv.info._Z17maccormack_updatePdPKddddi,"",@"SHT_CUDA_INFO"
	.sectionflags	@""
	.align	4


	//----- nvinfo : EIATTR_CUDA_API_VERSION
	.align		4
        /*0000*/ 	.byte	0x04, 0x37
        /*0002*/ 	.short	(.L_9 - .L_8)
.L_8:
        /*0004*/ 	.word	0x00000082


	//----- nvinfo : EIATTR_KPARAM_INFO
	.align		4
.L_9:
        /*0008*/ 	.byte	0x04, 0x17
        /*000a*/ 	.short	(.L_11 - .L_10)
.L_10:
        /*000c*/ 	.word	0x00000000
        /*0010*/ 	.short	0x0005
        /*0012*/ 	.short	0x0028
        /*0014*/ 	.byte	0x00, 0xf0, 0x11, 0x00


	//----- nvinfo : EIATTR_KPARAM_INFO
	.align		4
.L_11:
        /*0018*/ 	.byte	0x04, 0x17
        /*001a*/ 	.short	(.L_13 - .L_12)
.L_12:
        /*001c*/ 	.word	0x00000000
        /*0020*/ 	.short	0x0004
        /*0022*/ 	.short	0x0020
        /*0024*/ 	.byte	0x00, 0xf0, 0x21, 0x00


	//----- nvinfo : EIATTR_KPARAM_INFO
	.align		4
.L_13:
        /*0028*/ 	.byte	0x04, 0x17
        /*002a*/ 	.short	(.L_15 - .L_14)
.L_14:
        /*002c*/ 	.word	0x00000000
        /*0030*/ 	.short	0x0003
        /*0032*/ 	.short	0x0018
        /*0034*/ 	.byte	0x00, 0xf0, 0x21, 0x00


	//----- nvinfo : EIATTR_KPARAM_INFO
	.align		4
.L_15:
        /*0038*/ 	.byte	0x04, 0x17
        /*003a*/ 	.short	(.L_17 - .L_16)
.L_16:
        /*003c*/ 	.word	0x00000000
        /*0040*/ 	.short	0x0002
        /*0042*/ 	.short	0x0010
        /*0044*/ 	.byte	0x00, 0xf0, 0x21, 0x00


	//----- nvinfo : EIATTR_KPARAM_INFO
	.align		4
.L_17:
        /*0048*/ 	.byte	0x04, 0x17
        /*004a*/ 	.short	(.L_19 - .L_18)
.L_18:
        /*004c*/ 	.word	0x00000000
        /*0050*/ 	.short	0x0001
        /*0052*/ 	.short	0x0008
        /*0054*/ 	.byte	0x00, 0xf5, 0x21, 0x00


	//----- nvinfo : EIATTR_KPARAM_INFO
	.align		4
.L_19:
        /*0058*/ 	.byte	0x04, 0x17
        /*005a*/ 	.short	(.L_21 - .L_20)
.L_20:
        /*005c*/ 	.word	0x00000000
        /*0060*/ 	.short	0x0000
        /*0062*/ 	.short	0x0000
        /*0064*/ 	.byte	0x00, 0xf5, 0x21, 0x00


	//----- nvinfo : EIATTR_SPARSE_MMA_MASK
	.align		4
.L_21:
        /*0068*/ 	.byte	0x03, 0x50
        /*006a*/ 	.short	0x0000


	//----- nvinfo : EIATTR_MAXREG_COUNT
	.align		4
        /*006c*/ 	.byte	0x03, 0x1b
        /*006e*/ 	.short	0x00ff


	//----- nvinfo : EIATTR_MERCURY_ISA_VERSION
	.align		4
        /*0070*/ 	.byte	0x03, 0x5f
        /*0072*/ 	.short	0x0101


	//----- nvinfo : EIATTR_VRC_CTA_INIT_COUNT
	.align		4
        /*0074*/ 	.byte	0x02, 0x4a
	.zero		1
	.zero		1


	//----- nvinfo : EIATTR_EXIT_INSTR_OFFSETS
	.align		4
        /*0078*/ 	.byte	0x04, 0x1c
        /*007a*/ 	.short	(.L_23 - .L_22)


	//   ....[0]....
.L_22:
        /*007c*/ 	.word	0x00000070


	//   ....[1]....
        /*0080*/ 	.word	0x00000360


	//----- nvinfo : EIATTR_CRS_STACK_SIZE
	.align		4
.L_23:
        /*0084*/ 	.byte	0x04, 0x1e
        /*0086*/ 	.short	(.L_25 - .L_24)
.L_24:
        /*0088*/ 	.word	0x00000000


	//----- nvinfo : EIATTR_CBANK_PARAM_SIZE
	.align		4
.L_25:
        /*008c*/ 	.byte	0x03, 0x19
        /*008e*/ 	.short	0x002c


	//----- nvinfo : EIATTR_PARAM_CBANK
	.align		4
        /*0090*/ 	.byte	0x04, 0x0a
        /*0092*/ 	.short	(.L_27 - .L_26)
	.align		4
.L_26:
        /*0094*/ 	.word	index@(.nv.constant0._Z17maccormack_updatePdPKddddi)
        /*0098*/ 	.short	0x0380
        /*009a*/ 	.short	0x002c


	//----- nvinfo : EIATTR_SW_WAR
	.align		4
.L_27:
        /*009c*/ 	.byte	0x04, 0x36
        /*009e*/ 	.short	(.L_29 - .L_28)
.L_28:
        /*00a0*/ 	.word	0x00000008
.L_29:


//--------------------- .nv.callgraph             --------------------------
	.section	.nv.callgraph,"",@"SHT_CUDA_CALLGRAPH"
	.align	4
	.sectionentsize	8
	.align		4
        /*0000*/ 	.word	0x00000000
	.align		4
        /*0004*/ 	.word	0xffffffff
	.align		4
        /*0008*/ 	.word	0x00000000
	.align		4
        /*000c*/ 	.word	0xfffffffe
	.align		4
        /*0010*/ 	.word	0x00000000
	.align		4
        /*0014*/ 	.word	0xfffffffd
	.align		4
        /*0018*/ 	.word	0x00000000
	.align		4
        /*001c*/ 	.word	0xfffffffc


//--------------------- .text._Z17maccormack_updatePdPKddddi --------------------------
	.section	.text._Z17maccormack_updatePdPKddddi,"ax",@progbits
	.align	128
        .global         _Z17maccormack_updatePdPKddddi
        .type           _Z17maccormack_updatePdPKddddi,@function
        .size           _Z17maccormack_updatePdPKddddi,(.L_x_6 - _Z17maccormack_updatePdPKddddi)
        .other          _Z17maccormack_updatePdPKddddi,@"STO_CUDA_ENTRY STV_DEFAULT"
_Z17maccormack_updatePdPKddddi:
.text._Z17maccormack_updatePdPKddddi:
[----:B------:R-:W-:Y:S01]  /*0000*/  LDC R1, c[0x0][0x37c] ;  /* 0x0000df00ff017b82 */ /* 0x000fe20000000800 */
[----:B------:R-:W0:Y:S07]  /*0010*/  S2R R0, SR_TID.X ;  /* 0x0000000000007919 */ /* 0x000e2e0000002100 */
[----:B------:R-:W0:Y:S01]  /*0020*/  S2UR UR4, SR_CTAID.X ;  /* 0x00000000000479c3 */ /* 0x000e220000002500 */
[----:B------:R-:W1:Y:S07]  /*0030*/  LDCU UR6, c[0x0][0x3a8] ;  /* 0x00007500ff0677ac */ /* 0x000e6e0008000800 */
[----:B------:R-:W0:Y:S02]  /*0040*/  LDC R13, c[0x0][0x360] ;  /* 0x0000d800ff0d7b82 */ /* 0x000e240000000800 */
[----:B0-----:R-:W-:-:S05]  /*0050*/  IMAD R13, R13, UR4, R0 ;  /* 0x000000040d0d7c24 */ /* 0x001fca000f8e0200 */
[----:B-1----:R-:W-:-:S13]  /*0060*/  ISETP.GE.AND P0, PT, R13, UR6, PT ;  /* 0x000000060d007c0c */ /* 0x002fda000bf06270 */
[----:B------:R-:W-:Y:S05]  /*0070*/  @P0 EXIT ;  /* 0x000000000000094d */ /* 0x000fea0003800000 */
[----:B------:R-:W0:Y:S01]  /*0080*/  LDC.64 R4, c[0x0][0x388] ;  /* 0x0000e200ff047b82 */ /* 0x000e220000000a00 */
[----:B------:R-:W1:Y:S01]  /*0090*/  LDCU.64 UR4, c[0x0][0x358] ;  /* 0x00006b00ff0477ac */ /* 0x000e620008000a00 */
[----:B------:R-:W2:Y:S06]  /*00a0*/  LDCU UR7, c[0x0][0x39c] ;  /* 0x00007380ff0777ac */ /* 0x000eac0008000800 */
[----:B------:R-:W3:Y:S01]  /*00b0*/  LDC.64 R8, c[0x0][0x398] ;  /* 0x0000e600ff087b82 */ /* 0x000ee20000000a00 */
[----:B------:R-:W-:Y:S01]  /*00c0*/  IMAD.MOV.U32 R2, RZ, RZ, 0x1 ;  /* 0x00000001ff027424 */ /* 0x000fe200078e00ff */
[----:B------:R-:W4:Y:S06]  /*00d0*/  LDCU.64 UR8, c[0x0][0x3a0] ;  /* 0x00007400ff0877ac */ /* 0x000f2c0008000a00 */
[----:B------:R-:W4:Y:S01]  /*00e0*/  LDC.64 R10, c[0x0][0x390] ;  /* 0x0000e400ff0a7b82 */ /* 0x000f220000000a00 */
[----:B0-----:R-:W-:-:S06]  /*00f0*/  IMAD.WIDE R4, R13, 0x8, R4 ;  /* 0x000000080d047825 */ /* 0x001fcc00078e0204 */
[----:B-1----:R-:W5:Y:S01]  /*0100*/  LDG.E.64 R4, desc[UR4][R4.64] ;  /* 0x0000000404047981 */ /* 0x002f62000c1e1b00 */
[----:B--2---:R-:W3:Y:S01]  /*0110*/  MUFU.RCP64H R3, UR7 ;  /* 0x0000000700037d08 */ /* 0x004ee20008001800 */
[C---:B------:R-:W-:Y:S01]  /*0120*/  VIADD R0, R13.reuse, 0x1 ;  /* 0x000000010d007836 */ /* 0x040fe20000000000 */
[----:B------:R-:W-:-:S04]  /*0130*/  ISETP.GE.AND P1, PT, R13, 0x1, PT ;  /* 0x000000010d00780c */ /* 0x000fc80003f26270 */
[C---:B------:R-:W-:Y:S02]  /*0140*/  ISETP.GE.AND P0, PT, R0.reuse, UR6, PT ;  /* 0x0000000600007c0c */ /* 0x040fe4000bf06270 */
[----:B------:R-:W-:Y:S01]  /*0150*/  SEL R12, R13, UR6, P1 ;  /* 0x000000060d0c7c07 */ /* 0x000fe20008800000 */
[----:B----4-:R-:W-:Y:S01]  /*0160*/  DMUL R10, R10, UR8 ;  /* 0x000000080a0a7c28 */ /* 0x010fe20008000000 */
[----:B------:R-:W-:Y:S01]  /*0170*/  SEL R0, R0, RZ, !P0 ;  /* 0x000000ff00007207 */ /* 0x000fe20004000000 */
[----:B---3--:R-:W-:-:S08]  /*0180*/  DFMA R6, R2, -R8, 1 ;  /* 0x3ff000000206742b */ /* 0x008fd00000000808 */
[----:B------:R-:W-:Y:S01]  /*0190*/  FSETP.GEU.AND P3, PT, |R11|, 6.5827683646048100446e-37, PT ;  /* 0x036000000b00780b */ /* 0x000fe20003f6e200 */
[----:B------:R-:W-:-:S08]  /*01a0*/  DFMA R6, R6, R6, R6 ;  /* 0x000000060606722b */ /* 0x000fd00000000006 */
[----:B------:R-:W-:-:S08]  /*01b0*/  DFMA R6, R2, R6, R2 ;  /* 0x000000060206722b */ /* 0x000fd00000000002 */
[----:B------:R-:W-:-:S08]  /*01c0*/  DFMA R2, R6, -R8, 1 ;  /* 0x3ff000000602742b */ /* 0x000fd00000000808 */
[----:B------:R-:W-:-:S08]  /*01d0*/  DFMA R2, R6, R2, R6 ;  /* 0x000000020602722b */ /* 0x000fd00000000006 */
[----:B------:R-:W-:-:S08]  /*01e0*/  DMUL R6, R10, R2 ;  /* 0x000000020a067228 */ /* 0x000fd00000000000 */
[----:B------:R-:W-:-:S08]  /*01f0*/  DFMA R8, R6, -R8, R10 ;  /* 0x800000080608722b */ /* 0x000fd0000000000a */
[----:B------:R-:W-:-:S10]  /*0200*/  DFMA R2, R2, R8, R6 ;  /* 0x000000080202722b */ /* 0x000fd40000000006 */
[----:B------:R-:W-:-:S05]  /*0210*/  FFMA R6, RZ, UR7, R3 ;  /* 0x00000007ff067c23 */ /* 0x000fca0008000003 */
[----:B------:R-:W-:-:S13]  /*0220*/  FSETP.GT.AND P2, PT, |R6|, 1.469367938527859385e-39, PT ;  /* 0x001000000600780b */ /* 0x000fda0003f44200 */
[----:B------:R-:W-:Y:S05]  /*0230*/  @P2 BRA P3, `(.L_x_0) ;  /* 0x0000000000082947 */ /* 0x000fea0001800000 */
[----:B------:R-:W-:-:S07]  /*0240*/  MOV R22, 0x260 ;  /* 0x0000026000167802 */ /* 0x000fce0000000f00 */
[----:B-----5:R-:W-:Y:S05]  /*0250*/  CALL.REL.NOINC `($__internal_0_$__cuda_sm20_div_rn_f64_full) ;  /* 0x0000000000447944 */ /* 0x020fea0003c00000 */
.L_x_0:
[----:B------:R-:W0:Y:S08]  /*0260*/  LDC.64 R10, c[0x0][0x388] ;  /* 0x0000e200ff0a7b82 */ /* 0x000e300000000a00 */
[----:B------:R-:W1:Y:S01]  /*0270*/  LDC.64 R16, c[0x0][0x380] ;  /* 0x0000e000ff107b82 */ /* 0x000e620000000a00 */
[----:B0-----:R-:W-:-:S04]  /*0280*/  IMAD.WIDE R6, R0, 0x8, R10 ;  /* 0x0000000800067825 */ /* 0x001fc800078e020a */
[----:B------:R-:W-:Y:S02]  /*0290*/  IMAD.WIDE R10, R12, 0x8, R10 ;  /* 0x000000080c0a7825 */ /* 0x000fe400078e020a */
[----:B------:R-:W2:Y:S04]  /*02a0*/  LDG.E.64 R6, desc[UR4][R6.64] ;  /* 0x0000000406067981 */ /* 0x000ea8000c1e1b00 */
[----:B------:R-:W3:Y:S01]  /*02b0*/  LDG.E.64 R10, desc[UR4][R10.64+-0x8] ;  /* 0xfffff8040a0a7981 */ /* 0x000ee2000c1e1b00 */
[C---:B--2--5:R-:W-:Y:S02]  /*02c0*/  DADD R8, -R4.reuse, R6 ;  /* 0x0000000004087229 */ /* 0x064fe40000000106 */
[----:B---3--:R-:W-:-:S06]  /*02d0*/  DADD R14, R4, -R10 ;  /* 0x00000000040e7229 */ /* 0x008fcc000000080a */
[-C--:B------:R-:W-:Y:S02]  /*02e0*/  DFMA R8, R8, -R2.reuse, R4 ;  /* 0x800000020808722b */ /* 0x080fe40000000004 */
[----:B------:R-:W-:-:S06]  /*02f0*/  DFMA R14, R14, -R2, R10 ;  /* 0x800000020e0e722b */ /* 0x000fcc000000000a */
[----:B------:R-:W-:Y:S02]  /*0300*/  DADD R4, R4, R8 ;  /* 0x0000000004047229 */ /* 0x000fe40000000008 */
[----:B------:R-:W-:-:S08]  /*0310*/  DADD R14, R8, -R14 ;  /* 0x00000000080e7229 */ /* 0x000fd0000000080e */
[----:B------:R-:W-:Y:S01]  /*0320*/  DFMA R4, R14, -R2, R4 ;  /* 0x800000020e04722b */ /* 0x000fe20000000004 */
[----:B-1----:R-:W-:-:S07]  /*0330*/  IMAD.WIDE R2, R13, 0x8, R16 ;  /* 0x000000080d027825 */ /* 0x002fce00078e0210 */
[----:B------:R-:W-:-:S07]  /*0340*/  DMUL R4, R4, 0.5 ;  /* 0x3fe0000004047828 */ /* 0x000fce0000000000 */
[----:B------:R-:W-:Y:S01]  /*0350*/  STG.E.64 desc[UR4][R2.64], R4 ;  /* 0x0000000402007986 */ /* 0x000fe2000c101b04 */
[----:B------:R-:W-:Y:S05]  /*0360*/  EXIT ;  /* 0x000000000000794d */ /* 0x000fea0003800000 */
        .weak           $__internal_0_$__cuda_sm20_div_rn_f64_full
        .type           $__internal_0_$__cuda_sm20_div_rn_f64_full,@function
        .size           $__internal_0_$__cuda_sm20_div_rn_f64_full,(.L_x_6 - $__internal_0_$__cuda_sm20_div_rn_f64_full)
$__internal_0_$__cuda_sm20_div_rn_f64_full:
[----:B------:R-:W0:Y:S01]  /*0370*/  LDC.64 R8, c[0x0][0x398] ;  /* 0x0000e600ff087b82 */ /* 0x000e220000000a00 */
[----:B------:R-:W-:Y:S02]  /*0380*/  IMAD.MOV.U32 R14, RZ, RZ, 0x1 ;  /* 0x00000001ff0e7424 */ /* 0x000fe400078e00ff */
[----:B------:R-:W-:Y:S01]  /*0390*/  IMAD.MOV.U32 R21, RZ, RZ, 0x1ca00000 ;  /* 0x1ca00000ff157424 */ /* 0x000fe200078e00ff */
[C---:B0-----:R-:W-:Y:S02]  /*03a0*/  FSETP.GEU.AND P0, PT, |R9|.reuse, 1.469367938527859385e-39, PT ;  /* 0x001000000900780b */ /* 0x041fe40003f0e200 */
[C---:B------:R-:W-:Y:S02]  /*03b0*/  LOP3.LUT R6, R9.reuse, 0x800fffff, RZ, 0xc0, !PT ;  /* 0x800fffff09067812 */ /* 0x040fe400078ec0ff */
[----:B------:R-:W-:Y:S02]  /*03c0*/  LOP3.LUT R20, R9, 0x7ff00000, RZ, 0xc0, !PT ;  /* 0x7ff0000009147812 */ /* 0x000fe400078ec0ff */
[----:B------:R-:W-:Y:S01]  /*03d0*/  LOP3.LUT R7, R6, 0x3ff00000, RZ, 0xfc, !PT ;  /* 0x3ff0000006077812 */ /* 0x000fe200078efcff */
[----:B------:R-:W-:-:S02]  /*03e0*/  IMAD.MOV.U32 R6, RZ, RZ, R8 ;  /* 0x000000ffff067224 */ /* 0x000fc400078e0008 */
[----:B------:R-:W-:-:S04]  /*03f0*/  IMAD.MOV.U32 R24, RZ, RZ, R20 ;  /* 0x000000ffff187224 */ /* 0x000fc800078e0014 */
[----:B------:R-:W0:Y:S02]  /*0400*/  @!P0 LDC.64 R2, c[0x0][0x398] ;  /* 0x0000e600ff028b82 */ /* 0x000e240000000a00 */
[----:B0-----:R-:W-:Y:S01]  /*0410*/  @!P0 DMUL R6, R2, 8.98846567431157953865e+307 ;  /* 0x7fe0000002068828 */ /* 0x001fe20000000000 */
[----:B------:R-:W-:Y:S02]  /*0420*/  IMAD.MOV.U32 R3, RZ, RZ, R11 ;  /* 0x000000ffff037224 */ /* 0x000fe400078e000b */
[----:B------:R-:W-:-:S03]  /*0430*/  IMAD.MOV.U32 R2, RZ, RZ, R10 ;  /* 0x000000ffff027224 */ /* 0x000fc600078e000a */
[----:B------:R-:W0:Y:S01]  /*0440*/  MUFU.RCP64H R15, R7 ;  /* 0x00000007000f7308 */ /* 0x000e220000001800 */
[C---:B------:R-:W-:Y:S01]  /*0450*/  FSETP.GEU.AND P2, PT, |R3|.reuse, 1.469367938527859385e-39, PT ;  /* 0x001000000300780b */ /* 0x040fe20003f4e200 */
[----:B------:R-:W-:Y:S01]  /*0460*/  IMAD.MOV.U32 R10, RZ, RZ, R2 ;  /* 0x000000ffff0a7224 */ /* 0x000fe200078e0002 */
[----:B------:R-:W-:Y:S02]  /*0470*/  LOP3.LUT R23, R3, 0x7ff00000, RZ, 0xc0, !PT ;  /* 0x7ff0000003177812 */ /* 0x000fe400078ec0ff */
[----:B------:R-:W-:Y:S02]  /*0480*/  @!P0 LOP3.LUT R24, R7, 0x7ff00000, RZ, 0xc0, !PT ;  /* 0x7ff0000007188812 */ /* 0x000fe400078ec0ff */
[----:B------:R-:W-:Y:S01]  /*0490*/  ISETP.GE.U32.AND P1, PT, R23, R20, PT ;  /* 0x000000141700720c */ /* 0x000fe20003f26070 */
[----:B------:R-:W-:-:S03]  /*04a0*/  IMAD.MOV.U32 R25, RZ, RZ, R23 ;  /* 0x000000ffff197224 */ /* 0x000fc600078e0017 */
[----:B------:R-:W-:-:S04]  /*04b0*/  SEL R21, R21, 0x63400000, !P1 ;  /* 0x6340000015157807 */ /* 0x000fc80004800000 */
[C-C-:B------:R-:W-:Y:S01]  /*04c0*/  @!P2 LOP3.LUT R18, R21.reuse, 0x80000000, R3.reuse, 0xf8, !PT ;  /* 0x800000001512a812 */ /* 0x140fe200078ef803 */
[----:B0-----:R-:W-:Y:S01]  /*04d0*/  DFMA R16, R14, -R6, 1 ;  /* 0x3ff000000e10742b */ /* 0x001fe20000000806 */
[----:B------:R-:W-:Y:S02]  /*04e0*/  LOP3.LUT R11, R21, 0x800fffff, R3, 0xf8, !PT ;  /* 0x800fffff150b7812 */ /* 0x000fe400078ef803 */
[----:B------:R-:W-:Y:S01]  /*04f0*/  @!P2 LOP3.LUT R19, R18, 0x100000, RZ, 0xfc, !PT ;  /* 0x001000001213a812 */ /* 0x000fe200078efcff */
[----:B------:R-:W-:-:S04]  /*0500*/  @!P2 IMAD.MOV.U32 R18, RZ, RZ, RZ ;  /* 0x000000ffff12a224 */ /* 0x000fc800078e00ff */
[----:B------:R-:W-:Y:S02]  /*0510*/  DFMA R16, R16, R16, R16 ;  /* 0x000000101010722b */ /* 0x000fe40000000010 */
[----:B------:R-:W-:-:S06]  /*0520*/  @!P2 DFMA R10, R10, 2, -R18 ;  /* 0x400000000a0aa82b */ /* 0x000fcc0000000812 */
[----:B------:R-:W-:-:S04]  /*0530*/  DFMA R14, R14, R16, R14 ;  /* 0x000000100e0e722b */ /* 0x000fc8000000000e */
[----:B------:R-:W-:-:S04]  /*0540*/  @!P2 LOP3.LUT R25, R11, 0x7ff00000, RZ, 0xc0, !PT ;  /* 0x7ff000000b19a812 */ /* 0x000fc800078ec0ff */
[----:B------:R-:W-:Y:S01]  /*0550*/  DFMA R16, R14, -R6, 1 ;  /* 0x3ff000000e10742b */ /* 0x000fe20000000806 */
[----:B------:R-:W-:-:S05]  /*0560*/  VIADD R26, R25, 0xffffffff ;  /* 0xffffffff191a7836 */ /* 0x000fca0000000000 */
[----:B------:R-:W-:Y:S01]  /*0570*/  ISETP.GT.U32.AND P0, PT, R26, 0x7feffffe, PT ;  /* 0x7feffffe1a00780c */ /* 0x000fe20003f04070 */
[----:B------:R-:W-:Y:S01]  /*0580*/  VIADD R26, R24, 0xffffffff ;  /* 0xffffffff181a7836 */ /* 0x000fe20000000000 */
[----:B------:R-:W-:-:S04]  /*0590*/  DFMA R16, R14, R16, R14 ;  /* 0x000000100e10722b */ /* 0x000fc8000000000e */
[----:B------:R-:W-:-:S04]  /*05a0*/  ISETP.GT.U32.OR P0, PT, R26, 0x7feffffe, P0 ;  /* 0x7feffffe1a00780c */ /* 0x000fc80000704470 */
[----:B------:R-:W-:-:S08]  /*05b0*/  DMUL R14, R16, R10 ;  /* 0x0000000a100e7228 */ /* 0x000fd00000000000 */
[----:B------:R-:W-:-:S08]  /*05c0*/  DFMA R18, R14, -R6, R10 ;  /* 0x800000060e12722b */ /* 0x000fd0000000000a */
[----:B------:R-:W-:Y:S01]  /*05d0*/  DFMA R18, R16, R18, R14 ;  /* 0x000000121012722b */ /* 0x000fe2000000000e */
[----:B------:R-:W-:Y:S10]  /*05e0*/  @P0 BRA `(.L_x_1) ;  /* 0x0000000000600947 */ /* 0x000ff40003800000 */
[----:B------:R-:W-:Y:S01]  /*05f0*/  VIADDMNMX R20, R23, -R20, 0xb9600000, !PT ;  /* 0xb960000017147446 */ /* 0x000fe20007800914 */
[----:B------:R-:W-:-:S03]  /*0600*/  IMAD.MOV.U32 R2, RZ, RZ, RZ ;  /* 0x000000ffff027224 */ /* 0x000fc600078e00ff */
[----:B------:R-:W-:-:S05]  /*0610*/  VIMNMX R20, PT, PT, R20, 0x46a00000, PT ;  /* 0x46a0000014147848 */ /* 0x000fca0003fe0100 */
[----:B------:R-:W-:-:S04]  /*0620*/  IMAD.IADD R20, R20, 0x1, -R21 ;  /* 0x0000000114147824 */ /* 0x000fc800078e0a15 */
[----:B------:R-:W-:-:S06]  /*0630*/  VIADD R3, R20, 0x7fe00000 ;  /* 0x7fe0000014037836 */ /* 0x000fcc0000000000 */
[----:B------:R-:W-:-:S10]  /*0640*/  DMUL R14, R18, R2 ;  /* 0x00000002120e7228 */ /* 0x000fd40000000000 */
[----:B------:R-:W-:-:S13]  /*0650*/  FSETP.GTU.AND P0, PT, |R15|, 1.469367938527859385e-39, PT ;  /* 0x001000000f00780b */ /* 0x000fda0003f0c200 */
[----:B------:R-:W-:Y:S05]  /*0660*/  @P0 BRA `(.L_x_2) ;  /* 0x0000000000980947 */ /* 0x000fea0003800000 */
[----:B------:R-:W-:Y:S01]  /*0670*/  DFMA R6, R18, -R6, R10 ;  /* 0x800000061206722b */ /* 0x000fe2000000000a */
[----:B------:R-:W-:-:S09]  /*0680*/  IMAD.MOV.U32 R2, RZ, RZ, RZ ;  /* 0x000000ffff027224 */ /* 0x000fd200078e00ff */
[C---:B------:R-:W-:Y:S02]  /*0690*/  FSETP.NEU.AND P0, PT, R7.reuse, RZ, PT ;  /* 0x000000ff0700720b */ /* 0x040fe40003f0d000 */
[----:B------:R-:W-:-:S04]  /*06a0*/  LOP3.LUT R9, R7, 0x80000000, R9, 0x48, !PT ;  /* 0x8000000007097812 */ /* 0x000fc800078e4809 */
[----:B------:R-:W-:-:S07]  /*06b0*/  LOP3.LUT R3, R9, R3, RZ, 0xfc, !PT ;  /* 0x0000000309037212 */ /* 0x000fce00078efcff */
[----:B------:R-:W-:Y:S05]  /*06c0*/  @!P0 BRA `(.L_x_2) ;  /* 0x0000000000808947 */ /* 0x000fea0003800000 */
[----:B------:R-:W-:Y:S01]  /*06d0*/  IMAD.MOV R7, RZ, RZ, -R20 ;  /* 0x000000ffff077224 */ /* 0x000fe200078e0a14 */
[----:B------:R-:W-:Y:S01]  /*06e0*/  DMUL.RP R2, R18, R2 ;  /* 0x0000000212027228 */ /* 0x000fe20000008000 */
[----:B------:R-:W-:-:S06]  /*06f0*/  IMAD.MOV.U32 R6, RZ, RZ, RZ ;  /* 0x000000ffff067224 */ /* 0x000fcc00078e00ff */
[----:B------:R-:W-:-:S03]  /*0700*/  DFMA R6, R14, -R6, R18 ;  /* 0x800000060e06722b */ /* 0x000fc60000000012 */
[----:B------:R-:W-:-:S03]  /*0710*/  LOP3.LUT R9, R3, R9, RZ, 0x3c, !PT ;  /* 0x0000000903097212 */ /* 0x000fc600078e3cff */
[----:B------:R-:W-:-:S04]  /*0720*/  IADD3 R6, PT, PT, -R20, -0x43300000, RZ ;  /* 0xbcd0000014067810 */ /* 0x000fc80007ffe1ff */
[----:B------:R-:W-:-:S04]  /*0730*/  FSETP.NEU.AND P0, PT, |R7|, R6, PT ;  /* 0x000000060700720b */ /* 0x000fc80003f0d200 */
[----:B------:R-:W-:Y:S02]  /*0740*/  FSEL R14, R2, R14, !P0 ;  /* 0x0000000e020e7208 */ /* 0x000fe40004000000 */
[----:B------:R-:W-:Y:S01]  /*0750*/  FSEL R15, R9, R15, !P0 ;  /* 0x0000000f090f7208 */ /* 0x000fe20004000000 */
[----:B------:R-:W-:Y:S06]  /*0760*/  BRA `(.L_x_2) ;  /* 0x0000000000587947 */ /* 0x000fec0003800000 */
.L_x_1:
[----:B------:R-:W-:-:S14]  /*0770*/  DSETP.NAN.AND P0, PT, R2, R2, PT ;  /* 0x000000020200722a */ /* 0x000fdc0003f08000 */
[----:B------:R-:W-:Y:S05]  /*0780*/  @P0 BRA `(.L_x_3) ;  /* 0x0000000000480947 */ /* 0x000fea0003800000 */
[----:B------:R-:W0:Y:S02]  /*0790*/  LDC.64 R6, c[0x0][0x398] ;  /* 0x0000e600ff067b82 */ /* 0x000e240000000a00 */
[----:B0-----:R-:W-:-:S14]  /*07a0*/  DSETP.NAN.AND P0, PT, R6, R6, PT ;  /* 0x000000060600722a */ /* 0x001fdc0003f08000 */
[----:B------:R-:W-:Y:S05]  /*07b0*/  @P0 BRA `(.L_x_4) ;  /* 0x0000000000300947 */ /* 0x000fea0003800000 */
[----:B------:R-:W-:Y:S01]  /*07c0*/  ISETP.NE.AND P0, PT, R25, R24, PT ;  /* 0x000000181900720c */ /* 0x000fe20003f05270 */
[----:B------:R-:W-:Y:S02]  /*07d0*/  IMAD.MOV.U32 R14, RZ, RZ, 0x0 ;  /* 0x00000000ff0e7424 */ /* 0x000fe400078e00ff */
[----:B------:R-:W-:-:S10]  /*07e0*/  IMAD.MOV.U32 R15, RZ, RZ, -0x80000 ;  /* 0xfff80000ff0f7424 */ /* 0x000fd400078e00ff */
[----:B------:R-:W-:Y:S05]  /*07f0*/  @!P0 BRA `(.L_x_2) ;  /* 0x0000000000348947 */ /* 0x000fea0003800000 */
[----:B------:R-:W-:Y:S02]  /*0800*/  ISETP.NE.AND P0, PT, R25, 0x7ff00000, PT ;  /* 0x7ff000001900780c */ /* 0x000fe40003f05270 */
[----:B------:R-:W-:Y:S02]  /*0810*/  LOP3.LUT R15, R3, 0x80000000, R9, 0x48, !PT ;  /* 0x80000000030f7812 */ /* 0x000fe400078e4809 */
[----:B------:R-:W-:-:S13]  /*0820*/  ISETP.EQ.OR P0, PT, R24, RZ, !P0 ;  /* 0x000000ff1800720c */ /* 0x000fda0004702670 */
[----:B------:R-:W-:Y:S01]  /*0830*/  @P0 LOP3.LUT R2, R15, 0x7ff00000, RZ, 0xfc, !PT ;  /* 0x7ff000000f020812 */ /* 0x000fe200078efcff */
[----:B------:R-:W-:Y:S02]  /*0840*/  @!P0 IMAD.MOV.U32 R14, RZ, RZ, RZ ;  /* 0x000000ffff0e8224 */ /* 0x000fe400078e00ff */
[----:B------:R-:W-:Y:S02]  /*0850*/  @P0 IMAD.MOV.U32 R14, RZ, RZ, RZ ;  /* 0x000000ffff0e0224 */ /* 0x000fe400078e00ff */
[----:B------:R-:W-:Y:S01]  /*0860*/  @P0 IMAD.MOV.U32 R15, RZ, RZ, R2 ;  /* 0x000000ffff0f0224 */ /* 0x000fe200078e0002 */
[----:B------:R-:W-:Y:S06]  /*0870*/  BRA `(.L_x_2) ;  /* 0x0000000000147947 */ /* 0x000fec0003800000 */
.L_x_4:
[----:B------:R-:W-:Y:S01]  /*0880*/  LOP3.LUT R15, R9, 0x80000, RZ, 0xfc, !PT ;  /* 0x00080000090f7812 */ /* 0x000fe200078efcff */
[----:B------:R-:W-:Y:S01]  /*0890*/  IMAD.MOV.U32 R14, RZ, RZ, R8 ;  /* 0x000000ffff0e7224 */ /* 0x000fe200078e0008 */
[----:B------:R-:W-:Y:S06]  /*08a0*/  BRA `(.L_x_2) ;  /* 0x0000000000087947 */ /* 0x000fec0003800000 */
.L_x_3:
[----:B------:R-:W-:Y:S01]  /*08b0*/  LOP3.LUT R15, R3, 0x80000, RZ, 0xfc, !PT ;  /* 0x00080000030f7812 */ /* 0x000fe200078efcff */
[----:B------:R-:W-:-:S07]  /*08c0*/  IMAD.MOV.U32 R14, RZ, RZ, R2 ;  /* 0x000000ffff0e7224 */ /* 0x000fce00078e0002 */
.L_x_2:
[----:B------:R-:W-:Y:S02]  /*08d0*/  IMAD.MOV.U32 R23, RZ, RZ, 0x0 ;  /* 0x00000000ff177424 */ /* 0x000fe400078e00ff */
[----:B------:R-:W-:Y:S02]  /*08e0*/  IMAD.MOV.U32 R2, RZ, RZ, R14 ;  /* 0x000000ffff027224 */ /* 0x000fe400078e000e */
[----:B------:R-:W-:Y:S01]  /*08f0*/  IMAD.MOV.U32 R3, RZ, RZ, R15 ;  /* 0x000000ffff037224 */ /* 0x000fe200078e000f */
[----:B------:R-:W-:Y:S06]  /*0900*/  RET.REL.NODEC R22 `(_Z17maccormack_updatePdPKddddi) ;  /* 0xfffffff416bc7950 */ /* 0x000fec0003c3ffff */
.L_x_5:
[----:B------:R-:W-:-:S00]  /*0910*/  BRA `(.L_x_5) ;  /* 0xfffffffc00fc7947 */ /* 0x000fc0000383ffff */
[----:B------:R-:W-:-:S00]  /*0920*/  NOP ;  /* 0x0000000000007918 */ /* 0x000fc00000000000 */
        /* <DEDUP_REMOVED lines=13> */
.L_x_6:


//--------------------- .nv.shared.reserved.0     --------------------------
	.section	.nv.shared.reserved.0,"aw",@nobits
	.weak		__nv_reservedSMEM_offset_0_alias
	.size		__nv_reservedSMEM_offset_0_alias, 0, 64
	.other		__nv_reservedSMEM_offset_0_alias,@"STO_CUDA_RESERVED_SHARED STV_DEFAULT"
__nv_reservedSMEM_offset_0_alias:
	.zero		0
	.zero		64


//--------------------- .nv.constant0._Z17maccormack_updatePdPKddddi --------------------------
	.section	.nv.constant0._Z17maccormack_updatePdPKddddi,"a",@progbits
	.sectionflags	@""
	.align	4
.nv.constant0._Z17maccormack_updatePdPKddddi:
	.zero		940


//--------------------- SYMBOLS --------------------------

	.type		.nv.reservedSmem.offset0,@object
	.size		.nv.reservedSmem.offset0,0x4
